	.headerflags	@"EF_CUDA_TEXMODE_UNIFIED EF_CUDA_64BIT_ADDRESS EF_CUDA_ACCELERATORS EF_CUDA_SM90 EF_CUDA_VIRTUAL_SM(EF_CUDA_SM90)"
	.elftype	@"ET_EXEC"


//--------------------- .nv.info                  --------------------------
	.section	.nv.info,"",@"SHT_CUDA_INFO"
	.align	4


	//----- nvinfo : EIATTR_REGCOUNT
	.align		4
        /*0000*/ 	.byte	0x04, 0x2f
        /*0002*/ 	.short	(.L_3 - .L_2)
	.align		4
.L_2:
        /*0004*/ 	.word	index@(triton_poi_fused__native_batch_norm_legit_no_training_convolution_leaky_relu_1)
        /*0008*/ 	.word	0x00000016


	//----- nvinfo : EIATTR_MIN_STACK_SIZE
	.align		4
.L_3:
        /*000c*/ 	.byte	0x04, 0x12
        /*000e*/ 	.short	(.L_5 - .L_4)
	.align		4
.L_4:
        /*0010*/ 	.word	index@(triton_poi_fused__native_batch_norm_legit_no_training_convolution_leaky_relu_1)
        /*0014*/ 	.word	0x00000000


	//----- nvinfo : EIATTR_FRAME_SIZE
	.align		4
.L_5:
        /*0018*/ 	.byte	0x04, 0x11
        /*001a*/ 	.short	(.L_7 - .L_6)
	.align		4
.L_6:
        /*001c*/ 	.word	index@(triton_poi_fused__native_batch_norm_legit_no_training_convolution_leaky_relu_1)
        /*0020*/ 	.word	0x00000000


	//----- nvinfo : EIATTR_MIN_STACK_SIZE
	.align		4
.L_7:
        /*0024*/ 	.byte	0x04, 0x12
        /*0026*/ 	.short	(.L_9 - .L_8)
	.align		4
.L_8:
        /*0028*/ 	.word	index@(triton_poi_fused__native_batch_norm_legit_no_training_convolution_leaky_relu_1)
        /*002c*/ 	.word	0x00000000
.L_9:


//--------------------- .nv.info.triton_poi_fused__native_batch_norm_legit_no_training_convolution_leaky_relu_1 --------------------------
	.section	.nv.info.triton_poi_fused__native_batch_norm_legit_no_training_convolution_leaky_relu_1,"",@"SHT_CUDA_INFO"
	.sectionflags	@""
	.align	4


	//----- nvinfo : EIATTR_CUDA_API_VERSION
	.align		4
        /*0000*/ 	.byte	0x04, 0x37
        /*0002*/ 	.short	(.L_11 - .L_10)
.L_10:
        /*0004*/ 	.word	0x0000007c


	//----- nvinfo : EIATTR_KPARAM_INFO
	.align		4
.L_11:
        /*0008*/ 	.byte	0x04, 0x17
        /*000a*/ 	.short	(.L_13 - .L_12)
.L_12:
        /*000c*/ 	.word	0x00000000
        /*0010*/ 	.short	0x0007
        /*0012*/ 	.short	0x0038
        /*0014*/ 	.byte	0x00, 0xf0, 0x11, 0x00


	//----- nvinfo : EIATTR_KPARAM_INFO
	.align		4
.L_13:
        /*0018*/ 	.byte	0x04, 0x17
        /*001a*/ 	.short	(.L_15 - .L_14)
.L_14:
        /*001c*/ 	.word	0x00000000
        /*0020*/ 	.short	0x0006
        /*0022*/ 	.short	0x0030
        /*0024*/ 	.byte	0x00, 0xf4, 0x21, 0x00


	//----- nvinfo : EIATTR_KPARAM_INFO
	.align		4
.L_15:
        /*0028*/ 	.byte	0x04, 0x17
        /*002a*/ 	.short	(.L_17 - .L_16)
.L_16:
        /*002c*/ 	.word	0x00000000
        /*0030*/ 	.short	0x0005
        /*0032*/ 	.short	0x0028
        /*0034*/ 	.byte	0x00, 0xf4, 0x21, 0x00


	//----- nvinfo : EIATTR_KPARAM_INFO
	.align		4
.L_17:
        /*0038*/ 	.byte	0x04, 0x17
        /*003a*/ 	.short	(.L_19 - .L_18)
.L_18:
        /*003c*/ 	.word	0x00000000
        /*0040*/ 	.short	0x0004
        /*0042*/ 	.short	0x0020
        /*0044*/ 	.byte	0x00, 0xf4, 0x21, 0x00


	//----- nvinfo : EIATTR_KPARAM_INFO
	.align		4
.L_19:
        /*0048*/ 	.byte	0x04, 0x17
        /*004a*/ 	.short	(.L_21 - .L_20)
.L_20:
        /*004c*/ 	.word	0x00000000
        /*0050*/ 	.short	0x0003
        /*0052*/ 	.short	0x0018
        /*0054*/ 	.byte	0x00, 0xf4, 0x21, 0x00


	//----- nvinfo : EIATTR_KPARAM_INFO
	.align		4
.L_21:
        /*0058*/ 	.byte	0x04, 0x17
        /*005a*/ 	.short	(.L_23 - .L_22)
.L_22:
        /*005c*/ 	.word	0x00000000
        /*0060*/ 	.short	0x0002
        /*0062*/ 	.short	0x0010
        /*0064*/ 	.byte	0x00, 0xf4, 0x21, 0x00


	//----- nvinfo : EIATTR_KPARAM_INFO
	.align		4
.L_23:
        /*0068*/ 	.byte	0x04, 0x17
        /*006a*/ 	.short	(.L_25 - .L_24)
.L_24:
        /*006c*/ 	.word	0x00000000
        /*0070*/ 	.short	0x0001
        /*0072*/ 	.short	0x0008
        /*0074*/ 	.byte	0x00, 0xf4, 0x21, 0x00


	//----- nvinfo : EIATTR_KPARAM_INFO
	.align		4
.L_25:
        /*0078*/ 	.byte	0x04, 0x17
        /*007a*/ 	.short	(.L_27 - .L_26)
.L_26:
        /*007c*/ 	.word	0x00000000
        /*0080*/ 	.short	0x0000
        /*0082*/ 	.short	0x0000
        /*0084*/ 	.byte	0x00, 0xf4, 0x21, 0x00


	//----- nvinfo : EIATTR_SPARSE_MMA_MASK
	.align		4
.L_27:
        /*0088*/ 	.byte	0x03, 0x50
        /*008a*/ 	.short	0x0000


	//----- nvinfo : EIATTR_MAXREG_COUNT
	.align		4
        /*008c*/ 	.byte	0x03, 0x1b
        /*008e*/ 	.short	0x00ff


	//----- nvinfo : EIATTR_EXIT_INSTR_OFFSETS
	.align		4
        /*0090*/ 	.byte	0x04, 0x1c
        /*0092*/ 	.short	(.L_29 - .L_28)


	//   ....[0]....
.L_28:
        /*0094*/ 	.word	0x00000380


	//   ....[1]....
        /*0098*/ 	.word	0x000003a0


	//----- nvinfo : EIATTR_REQNTID
	.align		4
.L_29:
        /*009c*/ 	.byte	0x04, 0x10
        /*009e*/ 	.short	(.L_31 - .L_30)
.L_30:
        /*00a0*/ 	.word	0x00000080
        /*00a4*/ 	.word	0x00000001
        /*00a8*/ 	.word	0x00000001


	//----- nvinfo : EIATTR_CBANK_PARAM_SIZE
	.align		4
.L_31:
        /*00ac*/ 	.byte	0x03, 0x19
        /*00ae*/ 	.short	0x003c


	//----- nvinfo : EIATTR_PARAM_CBANK
	.align		4
        /*00b0*/ 	.byte	0x04, 0x0a
        /*00b2*/ 	.short	(.L_33 - .L_32)
	.align		4
.L_32:
        /*00b4*/ 	.word	index@(.nv.constant0.triton_poi_fused__native_batch_norm_legit_no_training_convolution_leaky_relu_1)
        /*00b8*/ 	.short	0x0210
        /*00ba*/ 	.short	0x003c


	//----- nvinfo : EIATTR_SW_WAR
	.align		4
.L_33:
        /*00bc*/ 	.byte	0x04, 0x36
        /*00be*/ 	.short	(.L_35 - .L_34)
.L_34:
        /*00c0*/ 	.word	0x00000008
.L_35:


//--------------------- .nv.callgraph             --------------------------
	.section	.nv.callgraph,"",@"SHT_CUDA_CALLGRAPH"
	.align	4
	.sectionentsize	8
	.align		4
        /*0000*/ 	.word	0x00000000
	.align		4
        /*0004*/ 	.word	0xffffffff
	.align		4
        /*0008*/ 	.word	0x00000000
	.align		4
        /*000c*/ 	.word	0xfffffffe
	.align		4
        /*0010*/ 	.word	0x00000000
	.align		4
        /*0014*/ 	.word	0xfffffffd
	.align		4
        /*0018*/ 	.word	0x00000000
	.align		4
        /*001c*/ 	.word	0xfffffffc


//--------------------- .nv.constant4             --------------------------
	.section	.nv.constant4,"a",@progbits
	.align	8
	.align		8
.nv.constant4:
        /*0000*/ 	.dword	_$_str
	.align		8
        /*0008*/ 	.dword	_$_str_$_2


//--------------------- .text.triton_poi_fused__native_batch_norm_legit_no_training_convolution_leaky_relu_1 --------------------------
	.section	.text.triton_poi_fused__native_batch_norm_legit_no_training_convolution_leaky_relu_1,"ax",@progbits
	.align	128
        .global         triton_poi_fused__native_batch_norm_legit_no_training_convolution_leaky_relu_1
        .type           triton_poi_fused__native_batch_norm_legit_no_training_convolution_leaky_relu_1,@function
        .size           triton_poi_fused__native_batch_norm_legit_no_training_convolution_leaky_relu_1,(.L_x_1 - triton_poi_fused__native_batch_norm_legit_no_training_convolution_leaky_relu_1)
        .other          triton_poi_fused__native_batch_norm_legit_no_training_convolution_leaky_relu_1,@"STO_CUDA_ENTRY STV_DEFAULT"
triton_poi_fused__native_batch_norm_legit_no_training_convolution_leaky_relu_1:
.text.triton_poi_fused__native_batch_norm_legit_no_training_convolution_leaky_relu_1:
[----:B------:R-:W0:Y:S01]  /*0000*/  LDC R1, c[0x0][0x28] ;  /* 0x00000a00ff017b82 */ /* 0x000e220000000800 */
[----:B------:R-:W1:Y:S07]  /*0010*/  S2R R0, SR_TID.X ;  /* 0x0000000000007919 */ /* 0x000e6e0000002100 */
[----:B------:R-:W2:Y:S01]  /*0020*/  LDC.64 R12, c[0x0][0x230] ;  /* 0x00008c00ff0c7b82 */ /* 0x000ea20000000a00 */
[----:B------:R-:W-:Y:S01]  /*0030*/  CS2R R4, SRZ ;  /* 0x0000000000047805 */ /* 0x000fe2000001ff00 */
[----:B------:R-:W-:Y:S01]  /*0040*/  ULDC.64 UR4, c[0x0][0x208] ;  /* 0x0000820000047ab9 */ /* 0x000fe20000000a00 */
[----:B------:R-:W3:Y:S05]  /*0050*/  S2R R3, SR_CTAID.X ;  /* 0x0000000000037919 */ /* 0x000eea0000002500 */
[----:B------:R-:W4:Y:S08]  /*0060*/  LDC.64 R10, c[0x0][0x220] ;  /* 0x00008800ff0a7b82 */ /* 0x000f300000000a00 */
[----:B------:R-:W5:Y:S08]  /*0070*/  LDC.64 R14, c[0x0][0x228] ;  /* 0x00008a00ff0e7b82 */ /* 0x000f700000000a00 */
[----:B------:R-:W4:Y:S01]  /*0080*/  LDC.64 R16, c[0x0][0x238] ;  /* 0x00008e00ff107b82 */ /* 0x000f220000000a00 */
[----:B-1----:R-:W-:-:S07]  /*0090*/  LOP3.LUT R0, R0, 0x7f, RZ, 0xc0, !PT ;  /* 0x0000007f00007812 */ /* 0x002fce00078ec0ff */
[----:B------:R-:W1:Y:S01]  /*00a0*/  LDC.64 R6, c[0x0][0x240] ;  /* 0x00009000ff067b82 */ /* 0x000e620000000a00 */
[----:B---3--:R-:W-:Y:S02]  /*00b0*/  SHF.R.S32.HI R2, RZ, 0x18, R3 ;  /* 0x00000018ff027819 */ /* 0x008fe40000011403 */
[----:B------:R-:W-:Y:S02]  /*00c0*/  LEA R0, R3, R0, 0x7 ;  /* 0x0000000003007211 */ /* 0x000fe400078e38ff */
[----:B------:R-:W-:Y:S02]  /*00d0*/  SGXT R3, R2, 0x1 ;  /* 0x000000010203781a */ /* 0x000fe40000000200 */
[----:B------:R-:W-:Y:S02]  /*00e0*/  ISETP.GE.AND P0, PT, R0, 0x800, PT ;  /* 0x000008000000780c */ /* 0x000fe40003f06270 */
[----:B------:R-:W-:-:S04]  /*00f0*/  LEA.HI R3, R3, R0, RZ, 0x2 ;  /* 0x0000000003037211 */ /* 0x000fc800078f10ff */
[--C-:B------:R-:W-:Y:S02]  /*0100*/  SHF.R.S32.HI R2, RZ, 0x2, R3.reuse ;  /* 0x00000002ff027819 */ /* 0x100fe40000011403 */
[----:B------:R-:W-:-:S04]  /*0110*/  SHF.R.S32.HI R3, RZ, 0x1f, R3 ;  /* 0x0000001fff037819 */ /* 0x000fc80000011403 */
[----:B------:R-:W-:-:S04]  /*0120*/  LEA.HI R3, R3, R2, RZ, 0x7 ;  /* 0x0000000203037211 */ /* 0x000fc800078f38ff */
[----:B------:R-:W-:-:S04]  /*0130*/  LOP3.LUT R3, R3, 0xffffff80, RZ, 0xc0, !PT ;  /* 0xffffff8003037812 */ /* 0x000fc800078ec0ff */
[----:B------:R-:W-:Y:S02]  /*0140*/  IADD3 R19, R2, -R3, RZ ;  /* 0x8000000302137210 */ /* 0x000fe40007ffe0ff */
[----:B------:R-:W3:Y:S03]  /*0150*/  LDC.64 R2, c[0x0][0x210] ;  /* 0x00008400ff027b82 */ /* 0x000ee60000000a00 */
[----:B--2---:R-:W-:-:S05]  /*0160*/  IMAD.WIDE R12, R19, 0x4, R12 ;  /* 0x00000004130c7825 */ /* 0x004fca00078e020c */
[----:B------:R5:W2:Y:S01]  /*0170*/  @!P0 LDG.E.EL R4, desc[UR4][R12.64] ;  /* 0x000000040c048981 */ /* 0x000aa2000c2e1900 */
[----:B------:R-:W-:Y:S01]  /*0180*/  CS2R R8, SRZ ;  /* 0x0000000000087805 */ /* 0x000fe2000001ff00 */
[----:B----4-:R-:W-:-:S05]  /*0190*/  IMAD.WIDE R10, R19, 0x4, R10 ;  /* 0x00000004130a7825 */ /* 0x010fca00078e020a */
[----:B------:R4:W2:Y:S01]  /*01a0*/  @!P0 LDG.E.EL R5, desc[UR4][R10.64] ;  /* 0x000000040a058981 */ /* 0x0008a2000c2e1900 */
[----:B-----5:R-:W-:-:S04]  /*01b0*/  IMAD.WIDE R12, R19, 0x4, R14 ;  /* 0x00000004130c7825 */ /* 0x020fc800078e020e */
[----:B---3--:R-:W-:Y:S01]  /*01c0*/  IMAD.WIDE R2, R0, 0x4, R2 ;  /* 0x0000000400027825 */ /* 0x008fe200078e0202 */
[----:B------:R-:W3:Y:S04]  /*01d0*/  @!P0 LDG.E.EL R9, desc[UR4][R12.64] ;  /* 0x000000040c098981 */ /* 0x000ee8000c2e1900 */
[----:B------:R-:W5:Y:S01]  /*01e0*/  @!P0 LDG.E R8, desc[UR4][R2.64] ;  /* 0x0000000402088981 */ /* 0x000f62000c1e1900 */
[----:B0-----:R-:W-:Y:S01]  /*01f0*/  IMAD.WIDE R14, R19, 0x4, R16 ;  /* 0x00000004130e7825 */ /* 0x001fe200078e0210 */
[----:B------:R-:W-:-:S03]  /*0200*/  CS2R R16, SRZ ;  /* 0x0000000000107805 */ /* 0x000fc6000001ff00 */
[----:B-1----:R-:W-:-:S03]  /*0210*/  IMAD.WIDE R6, R19, 0x4, R6 ;  /* 0x0000000413067825 */ /* 0x002fc600078e0206 */
[----:B------:R-:W3:Y:S04]  /*0220*/  @!P0 LDG.E.EL R16, desc[UR4][R14.64] ;  /* 0x000000040e108981 */ /* 0x000ee8000c2e1900 */
[----:B------:R0:W3:Y:S01]  /*0230*/  @!P0 LDG.E.EL R17, desc[UR4][R6.64] ;  /* 0x0000000406118981 */ /* 0x0000e2000c2e1900 */
[----:B----4-:R-:W-:Y:S01]  /*0240*/  HFMA2.MMA R11, -RZ, RZ, 1.625, 0 ;  /* 0x3e800000ff0b7435 */ /* 0x010fe200000001ff */
[----:B--2---:R-:W-:-:S04]  /*0250*/  FADD R4, R4, 9.9999997473787516356e-06 ;  /* 0x3727c5ac04047421 */ /* 0x004fc80000000000 */
[----:B------:R-:W1:Y:S02]  /*0260*/  MUFU.SQRT R18, R4 ;  /* 0x0000000400127308 */ /* 0x000e640000002000 */
[C---:B-1----:R-:W-:Y:S02]  /*0270*/  FSETP.GT.AND P1, PT, R18.reuse, 8.50705917302346158658e+37, PT ;  /* 0x7e8000001200780b */ /* 0x042fe40003f24000 */
[----:B------:R-:W-:-:S11]  /*0280*/  FSETP.GEU.AND P2, PT, R18, 1.175494350822287508e-38, PT ;  /* 0x008000001200780b */ /* 0x000fd60003f4e000 */
[----:B------:R-:W-:-:S04]  /*0290*/  @P1 FMUL R18, R18, 0.25 ;  /* 0x3e80000012121820 */ /* 0x000fc80000400000 */
[----:B------:R-:W-:-:S06]  /*02a0*/  @!P2 FMUL R18, R18, 16777216 ;  /* 0x4b8000001212a820 */ /* 0x000fcc0000400000 */
[----:B------:R-:W0:Y:S01]  /*02b0*/  MUFU.RCP R18, R18 ;  /* 0x0000001200127308 */ /* 0x000e220000001000 */
[----:B------:R-:W-:Y:S01]  /*02c0*/  FSEL R11, R11, 1, P1 ;  /* 0x3f8000000b0b7808 */ /* 0x000fe20000800000 */
[----:B-----5:R-:W-:Y:S02]  /*02d0*/  FADD R8, R5, R8 ;  /* 0x0000000805087221 */ /* 0x020fe40000000000 */
[----:B------:R-:W1:Y:S02]  /*02e0*/  LDC.64 R4, c[0x0][0x218] ;  /* 0x00008600ff047b82 */ /* 0x000e640000000a00 */
[----:B------:R-:W-:Y:S01]  /*02f0*/  @!P2 FMUL R11, R11, 16777216 ;  /* 0x4b8000000b0ba820 */ /* 0x000fe20000400000 */
[----:B---3--:R-:W-:-:S03]  /*0300*/  FADD R9, R8, -R9 ;  /* 0x8000000908097221 */ /* 0x008fc60000000000 */
[----:B0-----:R-:W-:-:S04]  /*0310*/  FMUL R6, R18, R11 ;  /* 0x0000000b12067220 */ /* 0x001fc80000400000 */
[----:B------:R-:W-:-:S04]  /*0320*/  FMUL R6, R9, R6 ;  /* 0x0000000609067220 */ /* 0x000fc80000400000 */
[----:B------:R-:W-:-:S05]  /*0330*/  FFMA R17, R6, R16, R17 ;  /* 0x0000001006117223 */ /* 0x000fca0000000011 */
[----:B------:R-:W-:Y:S01]  /*0340*/  FSETP.GT.AND P1, PT, R17, RZ, PT ;  /* 0x000000ff1100720b */ /* 0x000fe20003f24000 */
[----:B------:R0:W-:Y:S01]  /*0350*/  @!P0 STG.E desc[UR4][R2.64], R8 ;  /* 0x0000000802008986 */ /* 0x0001e2000c101904 */
[----:B-1----:R-:W-:-:S11]  /*0360*/  IMAD.WIDE R4, R0, 0x4, R4 ;  /* 0x0000000400047825 */ /* 0x002fd600078e0204 */
[----:B------:R-:W-:Y:S01]  /*0370*/  @!P1 FMUL R17, R17, 0.20000000298023223877 ;  /* 0x3e4ccccd11119820 */ /* 0x000fe20000400000 */
[----:B0-----:R-:W-:Y:S06]  /*0380*/  @P0 EXIT ;  /* 0x000000000000094d */ /* 0x001fec0003800000 */
[----:B------:R-:W-:Y:S01]  /*0390*/  STG.E desc[UR4][R4.64], R17 ;  /* 0x0000001104007986 */ /* 0x000fe2000c101904 */
[----:B------:R-:W-:Y:S05]  /*03a0*/  EXIT ;  /* 0x000000000000794d */ /* 0x000fea0003800000 */
.L_x_0:
[----:B------:R-:W-:-:S00]  /*03b0*/  BRA `(.L_x_0) ;  /* 0xfffffffc00fc7947 */ /* 0x000fc0000383ffff */
[----:B------:R-:W-:-:S00]  /*03c0*/  NOP ;  /* 0x0000000000007918 */ /* 0x000fc00000000000 */
        /* <DEDUP_REMOVED lines=11> */
.L_x_1:


//--------------------- .nv.global.init           --------------------------
	.section	.nv.global.init,"aw",@progbits
.nv.global.init:
	.type		_$_str,@object
	.size		_$_str,(_$_str_$_2 - _$_str)
_$_str:
        /*0000*/ 	.byte	0x5f, 0x5f, 0x43, 0x55, 0x44, 0x41, 0x5f, 0x46, 0x54, 0x5a, 0x00
	.type		_$_str_$_2,@object
	.size		_$_str_$_2,(.L_1 - _$_str_$_2)
_$_str_$_2:
        /*000b*/ 	.byte	0x5f, 0x5f, 0x43, 0x55, 0x44, 0x41, 0x5f, 0x50, 0x52, 0x45, 0x43, 0x5f, 0x53, 0x51, 0x52, 0x54
        /*001b*/ 	.byte	0x00
.L_1:


//--------------------- .nv.constant0.triton_poi_fused__native_batch_norm_legit_no_training_convolution_leaky_relu_1 --------------------------
	.section	.nv.constant0.triton_poi_fused__native_batch_norm_legit_no_training_convolution_leaky_relu_1,"a",@progbits
	.sectionflags	@""
	.align	4
.nv.constant0.triton_poi_fused__native_batch_norm_legit_no_training_convolution_leaky_relu_1:
	.zero		588
